//
// Generated by NVIDIA NVVM Compiler
//
// Compiler Build ID: CL-36424714
// Cuda compilation tools, release 13.0, V13.0.88
// Based on NVVM 20.0.0
//

.version 9.0
.target sm_100
.address_size 64

	// .globl	default_function_kernel

.visible .entry default_function_kernel(
	.param .u64 .ptr .align 1 default_function_kernel_param_0,
	.param .u64 .ptr .align 1 default_function_kernel_param_1
)
{
	.reg .pred 	%p<3>;
	.reg .b32 	%r<9>;
	.reg .b32 	%f<86>;
	.reg .b64 	%rd<11>;

	ld.param.u64 	%rd6, [default_function_kernel_param_0];
	ld.param.u64 	%rd5, [default_function_kernel_param_1];
	cvta.to.global.u64 	%rd7, %rd6;
	add.s64 	%rd1, %rd7, 80;
	mov.b32 	%r7, 0;
	mov.f32 	%f85, 0fFF7FFFFD;
$L__BB0_1:
	mul.wide.u32 	%rd8, %r7, 960;
	add.s64 	%rd10, %rd1, %rd8;
	mov.b32 	%r8, 0;
$L__BB0_2:
	ld.global.nc.f32 	%f5, [%rd10+-80];
	max.f32 	%f6, %f85, %f5;
	ld.global.nc.f32 	%f7, [%rd10+-76];
	max.f32 	%f8, %f6, %f7;
	ld.global.nc.f32 	%f9, [%rd10+-72];
	max.f32 	%f10, %f8, %f9;
	ld.global.nc.f32 	%f11, [%rd10+-68];
	max.f32 	%f12, %f10, %f11;
	ld.global.nc.f32 	%f13, [%rd10+-64];
	max.f32 	%f14, %f12, %f13;
	ld.global.nc.f32 	%f15, [%rd10+-60];
	max.f32 	%f16, %f14, %f15;
	ld.global.nc.f32 	%f17, [%rd10+-56];
	max.f32 	%f18, %f16, %f17;
	ld.global.nc.f32 	%f19, [%rd10+-52];
	max.f32 	%f20, %f18, %f19;
	ld.global.nc.f32 	%f21, [%rd10+-48];
	max.f32 	%f22, %f20, %f21;
	ld.global.nc.f32 	%f23, [%rd10+-44];
	max.f32 	%f24, %f22, %f23;
	ld.global.nc.f32 	%f25, [%rd10+-40];
	max.f32 	%f26, %f24, %f25;
	ld.global.nc.f32 	%f27, [%rd10+-36];
	max.f32 	%f28, %f26, %f27;
	ld.global.nc.f32 	%f29, [%rd10+-32];
	max.f32 	%f30, %f28, %f29;
	ld.global.nc.f32 	%f31, [%rd10+-28];
	max.f32 	%f32, %f30, %f31;
	ld.global.nc.f32 	%f33, [%rd10+-24];
	max.f32 	%f34, %f32, %f33;
	ld.global.nc.f32 	%f35, [%rd10+-20];
	max.f32 	%f36, %f34, %f35;
	ld.global.nc.f32 	%f37, [%rd10+-16];
	max.f32 	%f38, %f36, %f37;
	ld.global.nc.f32 	%f39, [%rd10+-12];
	max.f32 	%f40, %f38, %f39;
	ld.global.nc.f32 	%f41, [%rd10+-8];
	max.f32 	%f42, %f40, %f41;
	ld.global.nc.f32 	%f43, [%rd10+-4];
	max.f32 	%f44, %f42, %f43;
	ld.global.nc.f32 	%f45, [%rd10];
	max.f32 	%f46, %f44, %f45;
	ld.global.nc.f32 	%f47, [%rd10+4];
	max.f32 	%f48, %f46, %f47;
	ld.global.nc.f32 	%f49, [%rd10+8];
	max.f32 	%f50, %f48, %f49;
	ld.global.nc.f32 	%f51, [%rd10+12];
	max.f32 	%f52, %f50, %f51;
	ld.global.nc.f32 	%f53, [%rd10+16];
	max.f32 	%f54, %f52, %f53;
	ld.global.nc.f32 	%f55, [%rd10+20];
	max.f32 	%f56, %f54, %f55;
	ld.global.nc.f32 	%f57, [%rd10+24];
	max.f32 	%f58, %f56, %f57;
	ld.global.nc.f32 	%f59, [%rd10+28];
	max.f32 	%f60, %f58, %f59;
	ld.global.nc.f32 	%f61, [%rd10+32];
	max.f32 	%f62, %f60, %f61;
	ld.global.nc.f32 	%f63, [%rd10+36];
	max.f32 	%f64, %f62, %f63;
	ld.global.nc.f32 	%f65, [%rd10+40];
	max.f32 	%f66, %f64, %f65;
	ld.global.nc.f32 	%f67, [%rd10+44];
	max.f32 	%f68, %f66, %f67;
	ld.global.nc.f32 	%f69, [%rd10+48];
	max.f32 	%f70, %f68, %f69;
	ld.global.nc.f32 	%f71, [%rd10+52];
	max.f32 	%f72, %f70, %f71;
	ld.global.nc.f32 	%f73, [%rd10+56];
	max.f32 	%f74, %f72, %f73;
	ld.global.nc.f32 	%f75, [%rd10+60];
	max.f32 	%f76, %f74, %f75;
	ld.global.nc.f32 	%f77, [%rd10+64];
	max.f32 	%f78, %f76, %f77;
	ld.global.nc.f32 	%f79, [%rd10+68];
	max.f32 	%f80, %f78, %f79;
	ld.global.nc.f32 	%f81, [%rd10+72];
	max.f32 	%f82, %f80, %f81;
	ld.global.nc.f32 	%f83, [%rd10+76];
	max.f32 	%f85, %f82, %f83;
	add.s32 	%r8, %r8, 1;
	add.s64 	%rd10, %rd10, 160;
	setp.ne.s32 	%p1, %r8, 6;
	@%p1 bra 	$L__BB0_2;
	add.s32 	%r7, %r7, 1;
	setp.ne.s32 	%p2, %r7, 20;
	@%p2 bra 	$L__BB0_1;
	cvta.to.global.u64 	%rd9, %rd5;
	st.global.f32 	[%rd9], %f85;
	ret;

}


// ===== COMPILED SASS (sm_100) =====

	.target	sm_100

	.elftype	@"ET_EXEC"


//--------------------- .note.nv.tkinfo           --------------------------
	.section	.note.nv.tkinfo,"",@"SHT_NOTE"
	.sectionflags	@"SHF_NOTE_NV_TKINFO"
	.tkinfo
        /*0018*/ 	.word	0x00000002
        /*0030*/ 	.string	""
        /*0030*/ 	.string	"ptxas"
        /*0030*/ 	.string	"Cuda compilation tools, release 13.0, V13.0.88"
        /*0030*/ 	.string	"Build cuda_13.0.r13.0/compiler.36424714_0"
        /*0030*/ 	.string	"-arch sm_100 -m 64 "



//--------------------- .note.nv.cuinfo           --------------------------
	.section	.note.nv.cuinfo,"",@"SHT_NOTE"
	.sectionflags	@"SHF_NOTE_NV_CUINFO"
        /*0018*/ 	.short	0x0002
        /*001a*/ 	.short	0x0064
        /*001c*/ 	.short	0x0082
	.zero		2


//--------------------- .nv.info                  --------------------------
	.section	.nv.info,"",@"SHT_CUDA_INFO"
	.align	4


	//----- nvinfo : EIATTR_REGCOUNT
	.align		4
        /*0000*/ 	.byte	0x04, 0x2f
        /*0002*/ 	.short	(.L_1 - .L_0)
	.align		4
.L_0:
        /*0004*/ 	.word	index@(default_function_kernel)
        /*0008*/ 	.word	0x0000001c


	//----- nvinfo : EIATTR_FRAME_SIZE
	.align		4
.L_1:
        /*000c*/ 	.byte	0x04, 0x11
        /*000e*/ 	.short	(.L_3 - .L_2)
	.align		4
.L_2:
        /*0010*/ 	.word	index@(default_function_kernel)
        /*0014*/ 	.word	0x00000000


	//----- nvinfo : EIATTR_MIN_STACK_SIZE
	.align		4
.L_3:
        /*0018*/ 	.byte	0x04, 0x12
        /*001a*/ 	.short	(.L_5 - .L_4)
	.align		4
.L_4:
        /*001c*/ 	.word	index@(default_function_kernel)
        /*0020*/ 	.word	0x00000000
.L_5:


//--------------------- .nv.compat                --------------------------
	.section	.nv.compat,"",@"SHT_CUDA_COMPAT_INFO"
	.align	4
        /*0000*/ 	.byte	0x02, 0x09, 0x00, 0x00, 0x02, 0x02, 0x01, 0x00, 0x02, 0x05, 0x05, 0x00, 0x03, 0x07, 0x01, 0x01
        /*0010*/ 	.byte	0x02, 0x03, 0x00, 0x00, 0x02, 0x06, 0x01, 0x00, 0x04, 0x0b, 0x08, 0x00, 0x09, 0x00, 0x00, 0x00
        /*0020*/ 	.byte	0x00, 0x00, 0x00, 0x00


//--------------------- .nv.info.default_function_kernel --------------------------
	.section	.nv.info.default_function_kernel,"",@"SHT_CUDA_INFO"
	.sectionflags	@""
	.align	4


	//----- nvinfo : EIATTR_CUDA_API_VERSION
	.align		4
        /*0000*/ 	.byte	0x04, 0x37
        /*0002*/ 	.short	(.L_7 - .L_6)
.L_6:
        /*0004*/ 	.word	0x00000082


	//----- nvinfo : EIATTR_KPARAM_INFO
	.align		4
.L_7:
        /*0008*/ 	.byte	0x04, 0x17
        /*000a*/ 	.short	(.L_9 - .L_8)
.L_8:
        /*000c*/ 	.word	0x00000000
        /*0010*/ 	.short	0x0001
        /*0012*/ 	.short	0x0008
        /*0014*/ 	.byte	0x00, 0xf5, 0x21, 0x00


	//----- nvinfo : EIATTR_KPARAM_INFO
	.align		4
.L_9:
        /*0018*/ 	.byte	0x04, 0x17
        /*001a*/ 	.short	(.L_11 - .L_10)
.L_10:
        /*001c*/ 	.word	0x00000000
        /*0020*/ 	.short	0x0000
        /*0022*/ 	.short	0x0000
        /*0024*/ 	.byte	0x00, 0xf5, 0x21, 0x00


	//----- nvinfo : EIATTR_SPARSE_MMA_MASK
	.align		4
.L_11:
        /*0028*/ 	.byte	0x03, 0x50
        /*002a*/ 	.short	0x0000


	//----- nvinfo : EIATTR_MAXREG_COUNT
	.align		4
        /*002c*/ 	.byte	0x03, 0x1b
        /*002e*/ 	.short	0x00ff


	//----- nvinfo : EIATTR_MERCURY_ISA_VERSION
	.align		4
        /*0030*/ 	.byte	0x03, 0x5f
        /*0032*/ 	.short	0x0101


	//----- nvinfo : EIATTR_VRC_CTA_INIT_COUNT
	.align		4
        /*0034*/ 	.byte	0x02, 0x4a
	.zero		1
	.zero		1


	//----- nvinfo : EIATTR_EXIT_INSTR_OFFSETS
	.align		4
        /*0038*/ 	.byte	0x04, 0x1c
        /*003a*/ 	.short	(.L_13 - .L_12)


	//   ....[0]....
.L_12:
        /*003c*/ 	.word	0x00000540


	//----- nvinfo : EIATTR_CBANK_PARAM_SIZE
	.align		4
.L_13:
        /*0040*/ 	.byte	0x03, 0x19
        /*0042*/ 	.short	0x0010


	//----- nvinfo : EIATTR_PARAM_CBANK
	.align		4
        /*0044*/ 	.byte	0x04, 0x0a
        /*0046*/ 	.short	(.L_15 - .L_14)
	.align		4
.L_14:
        /*0048*/ 	.word	index@(.nv.constant0.default_function_kernel)
        /*004c*/ 	.short	0x0380
        /*004e*/ 	.short	0x0010


	//----- nvinfo : EIATTR_SW_WAR
	.align		4
.L_15:
        /*0050*/ 	.byte	0x04, 0x36
        /*0052*/ 	.short	(.L_17 - .L_16)
.L_16:
        /*0054*/ 	.word	0x00000008
.L_17:


//--------------------- .nv.callgraph             --------------------------
	.section	.nv.callgraph,"",@"SHT_CUDA_CALLGRAPH"
	.align	4
	.sectionentsize	8
	.align		4
        /*0000*/ 	.word	0x00000000
	.align		4
        /*0004*/ 	.word	0xffffffff
	.align		4
        /*0008*/ 	.word	0x00000000
	.align		4
        /*000c*/ 	.word	0xfffffffe
	.align		4
        /*0010*/ 	.word	0x00000000
	.align		4
        /*0014*/ 	.word	0xfffffffd
	.align		4
        /*0018*/ 	.word	0x00000000
	.align		4
        /*001c*/ 	.word	0xfffffffc


//--------------------- .text.default_function_kernel --------------------------
	.section	.text.default_function_kernel,"ax",@progbits
	.align	128
        .global         default_function_kernel
        .type           default_function_kernel,@function
        .size           default_function_kernel,(.L_x_3 - default_function_kernel)
        .other          default_function_kernel,@"STO_CUDA_ENTRY STV_DEFAULT"
default_function_kernel:
.text.default_function_kernel:
[----:B------:R-:W-:Y:S01]  /*0000*/  LDC R1, c[0x0][0x37c] ;  /* 0x0000df00ff017b82 */ /* 0x000fe20000000800 */
[----:B------:R-:W0:Y:S01]  /*0010*/  LDCU.64 UR6, c[0x0][0x380] ;  /* 0x00007000ff0677ac */ /* 0x000e220008000a00 */
[----:B------:R-:W-:Y:S01]  /*0020*/  IMAD.MOV.U32 R12, RZ, RZ, -0x800003 ;  /* 0xff7ffffdff0c7424 */ /* 0x000fe200078e00ff */
[----:B------:R-:W1:Y:S01]  /*0030*/  LDCU.64 UR10, c[0x0][0x358] ;  /* 0x00006b00ff0a77ac */ /* 0x000e620008000a00 */
[----:B------:R-:W-:Y:S01]  /*0040*/  UMOV UR4, URZ ;  /* 0x000000ff00047c82 */ /* 0x000fe20008000000 */
[----:B0-----:R-:W-:-:S04]  /*0050*/  UIADD3 UR6, UP0, UPT, UR6, 0x50, URZ ;  /* 0x0000005006067890 */ /* 0x001fc8000ff1e0ff */
[----:B-1----:R-:W-:-:S12]  /*0060*/  UIADD3.X UR7, UPT, UPT, URZ, UR7, URZ, UP0, !UPT ;  /* 0x00000007ff077290 */ /* 0x002fd800087fe4ff */
.L_x_1:
[----:B------:R-:W-:Y:S02]  /*0070*/  UIMAD.WIDE.U32 UR8, UR4, 0x3c0, UR6 ;  /* 0x000003c0040878a5 */ /* 0x000fe4000f8e0006 */
[----:B------:R-:W-:Y:S01]  /*0080*/  UIADD3 UR4, UPT, UPT, UR4, 0x1, URZ ;  /* 0x0000000104047890 */ /* 0x000fe2000fffe0ff */
[----:B------:R-:W-:-:S03]  /*0090*/  UMOV UR5, URZ ;  /* 0x000000ff00057c82 */ /* 0x000fc60008000000 */
[----:B------:R-:W-:Y:S01]  /*00a0*/  IMAD.U32 R5, RZ, RZ, UR9 ;  /* 0x00000009ff057e24 */ /* 0x000fe2000f8e00ff */
[----:B------:R-:W-:Y:S01]  /*00b0*/  UISETP.NE.AND UP1, UPT, UR4, 0x14, UPT ;  /* 0x000000140400788c */ /* 0x000fe2000bf25270 */
[----:B------:R-:W-:Y:S02]  /*00c0*/  IMAD.U32 R3, RZ, RZ, UR9 ;  /* 0x00000009ff037e24 */ /* 0x000fe4000f8e00ff */
[----:B------:R-:W-:Y:S02]  /*00d0*/  IMAD.U32 R2, RZ, RZ, UR8 ;  /* 0x00000008ff027e24 */ /* 0x000fe4000f8e00ff */
[----:B------:R-:W-:Y:S02]  /*00e0*/  IMAD.U32 R4, RZ, RZ, UR8 ;  /* 0x00000008ff047e24 */ /* 0x000fe4000f8e00ff */
[----:B------:R-:W-:-:S07]  /*00f0*/  IMAD.MOV.U32 R3, RZ, RZ, R5 ;  /* 0x000000ffff037224 */ /* 0x000fce00078e0005 */
.L_x_0:
[----:B------:R-:W2:Y:S04]  /*0100*/  LDG.E.CONSTANT R15, desc[UR10][R2.64+-0x50] ;  /* 0xffffb00a020f7981 */ /* 0x000ea8000c1e9900 */
[----:B------:R-:W2:Y:S04]  /*0110*/  LDG.E.CONSTANT R14, desc[UR10][R2.64+-0x4c] ;  /* 0xffffb40a020e7981 */ /* 0x000ea8000c1e9900 */
[----:B------:R-:W3:Y:S04]  /*0120*/  LDG.E.CONSTANT R17, desc[UR10][R2.64+-0x48] ;  /* 0xffffb80a02117981 */ /* 0x000ee8000c1e9900 */
[----:B------:R-:W3:Y:S04]  /*0130*/  LDG.E.CONSTANT R24, desc[UR10][R2.64+-0x44] ;  /* 0xffffbc0a02187981 */ /* 0x000ee8000c1e9900 */
[----:B------:R-:W4:Y:S04]  /*0140*/  LDG.E.CONSTANT R16, desc[UR10][R2.64+-0x40] ;  /* 0xffffc00a02107981 */ /* 0x000f28000c1e9900 */
[----:B------:R-:W4:Y:S04]  /*0150*/  LDG.E.CONSTANT R19, desc[UR10][R2.64+-0x3c] ;  /* 0xffffc40a02137981 */ /* 0x000f28000c1e9900 */
[----:B------:R-:W5:Y:S04]  /*0160*/  LDG.E.CONSTANT R23, desc[UR10][R2.64+-0x38] ;  /* 0xffffc80a02177981 */ /* 0x000f68000c1e9900 */
        /* <DEDUP_REMOVED lines=14> */
[----:B------:R-:W5:Y:S01]  /*0250*/  LDG.E.CONSTANT R13, desc[UR10][R2.64+0x4] ;  /* 0x0000040a020d7981 */ /* 0x000f62000c1e9900 */
[----:B--2---:R-:W-:-:S03]  /*0260*/  FMNMX3 R14, R12, R15, R14, !PT ;  /* 0x0000000f0c0e7276 */ /* 0x004fc6000780000e */
[----:B------:R-:W2:Y:S04]  /*0270*/  LDG.E.CONSTANT R12, desc[UR10][R2.64+0x8] ;  /* 0x0000080a020c7981 */ /* 0x000ea8000c1e9900 */
[----:B------:R-:W2:Y:S01]  /*0280*/  LDG.E.CONSTANT R15, desc[UR10][R2.64+0xc] ;  /* 0x00000c0a020f7981 */ /* 0x000ea2000c1e9900 */
[----:B---3--:R-:W-:-:S03]  /*0290*/  FMNMX3 R24, R14, R17, R24, !PT ;  /* 0x000000110e187276 */ /* 0x008fc60007800018 */
[----:B------:R-:W3:Y:S04]  /*02a0*/  LDG.E.CONSTANT R14, desc[UR10][R2.64+0x10] ;  /* 0x0000100a020e7981 */ /* 0x000ee8000c1e9900 */
[----:B------:R-:W3:Y:S01]  /*02b0*/  LDG.E.CONSTANT R17, desc[UR10][R2.64+0x14] ;  /* 0x0000140a02117981 */ /* 0x000ee2000c1e9900 */
[----:B----4-:R-:W-:-:S03]  /*02c0*/  FMNMX3 R24, R24, R16, R19, !PT ;  /* 0x0000001018187276 */ /* 0x010fc60007800013 */
[----:B------:R-:W4:Y:S04]  /*02d0*/  LDG.E.CONSTANT R16, desc[UR10][R2.64+0x18] ;  /* 0x0000180a02107981 */ /* 0x000f28000c1e9900 */
[----:B------:R-:W4:Y:S01]  /*02e0*/  LDG.E.CONSTANT R19, desc[UR10][R2.64+0x1c] ;  /* 0x00001c0a02137981 */ /* 0x000f22000c1e9900 */
[----:B-----5:R-:W-:-:S03]  /*02f0*/  FMNMX3 R24, R24, R23, R20, !PT ;  /* 0x0000001718187276 */ /* 0x020fc60007800014 */
[----:B------:R-:W5:Y:S04]  /*0300*/  LDG.E.CONSTANT R23, desc[UR10][R2.64+0x20] ;  /* 0x0000200a02177981 */ /* 0x000f68000c1e9900 */
[----:B------:R-:W5:Y:S01]  /*0310*/  LDG.E.CONSTANT R20, desc[UR10][R2.64+0x24] ;  /* 0x0000240a02147981 */ /* 0x000f62000c1e9900 */
[----:B------:R-:W-:-:S03]  /*0320*/  FMNMX3 R24, R24, R22, R25, !PT ;  /* 0x0000001618187276 */ /* 0x000fc60007800019 */
        /* <DEDUP_REMOVED lines=13> */
[----:B------:R0:W5:Y:S01]  /*0400*/  LDG.E.CONSTANT R6, desc[UR10][R2.64+0x4c] ;  /* 0x00004c0a02067981 */ /* 0x000162000c1e9900 */
[----:B------:R-:W-:Y:S01]  /*0410*/  UIADD3 UR5, UPT, UPT, UR5, 0x1, URZ ;  /* 0x0000000105057890 */ /* 0x000fe2000fffe0ff */
[----:B------:R-:W-:-:S03]  /*0420*/  FMNMX3 R8, R24, R8, R11, !PT ;  /* 0x0000000818087276 */ /* 0x000fc6000780000b */
[----:B------:R-:W-:Y:S01]  /*0430*/  UISETP.NE.AND UP0, UPT, UR5, 0x6, UPT ;  /* 0x000000060500788c */ /* 0x000fe2000bf05270 */
[----:B------:R-:W-:Y:S02]  /*0440*/  FMNMX3 R8, R8, R10, R13, !PT ;  /* 0x0000000a08087276 */ /* 0x000fe4000780000d */
[----:B0-----:R-:W-:-:S05]  /*0450*/  IADD3 R2, P0, PT, R2, 0xa0, RZ ;  /* 0x000000a002027810 */ /* 0x001fca0007f1e0ff */
[----:B------:R-:W-:Y:S01]  /*0460*/  IMAD.X R3, RZ, RZ, R3, P0 ;  /* 0x000000ffff037224 */ /* 0x000fe200000e0603 */
[----:B--2---:R-:W-:-:S04]  /*0470*/  FMNMX3 R8, R8, R12, R15, !PT ;  /* 0x0000000c08087276 */ /* 0x004fc8000780000f */
[----:B---3--:R-:W-:-:S04]  /*0480*/  FMNMX3 R8, R8, R14, R17, !PT ;  /* 0x0000000e08087276 */ /* 0x008fc80007800011 */
[----:B----4-:R-:W-:-:S04]  /*0490*/  FMNMX3 R8, R8, R16, R19, !PT ;  /* 0x0000001008087276 */ /* 0x010fc80007800013 */
[----:B-----5:R-:W-:-:S04]  /*04a0*/  FMNMX3 R8, R8, R23, R20, !PT ;  /* 0x0000001708087276 */ /* 0x020fc80007800014 */
[----:B------:R-:W-:-:S04]  /*04b0*/  FMNMX3 R8, R8, R25, R22, !PT ;  /* 0x0000001908087276 */ /* 0x000fc80007800016 */
[----:B------:R-:W-:-:S04]  /*04c0*/  FMNMX3 R8, R8, R21, R18, !PT ;  /* 0x0000001508087276 */ /* 0x000fc80007800012 */
[----:B------:R-:W-:-:S04]  /*04d0*/  FMNMX3 R0, R8, R5, R0, !PT ;  /* 0x0000000508007276 */ /* 0x000fc80007800000 */
[----:B------:R-:W-:-:S04]  /*04e0*/  FMNMX3 R0, R0, R7, R4, !PT ;  /* 0x0000000700007276 */ /* 0x000fc80007800004 */
[----:B------:R-:W-:Y:S01]  /*04f0*/  FMNMX3 R12, R0, R9, R6, !PT ;  /* 0x00000009000c7276 */ /* 0x000fe20007800006 */
[----:B------:R-:W-:Y:S06]  /*0500*/  BRA.U UP0, `(.L_x_0) ;  /* 0xfffffff900fc7547 */ /* 0x000fec000b83ffff */
[----:B------:R-:W-:Y:S05]  /*0510*/  BRA.U UP1, `(.L_x_1) ;  /* 0xfffffff901d47547 */ /* 0x000fea000b83ffff */
[----:B------:R-:W0:Y:S02]  /*0520*/  LDC.64 R2, c[0x0][0x388] ;  /* 0x0000e200ff027b82 */ /* 0x000e240000000a00 */
[----:B0-----:R-:W-:Y:S01]  /*0530*/  STG.E desc[UR10][R2.64], R12 ;  /* 0x0000000c02007986 */ /* 0x001fe2000c10190a */
[----:B------:R-:W-:Y:S05]  /*0540*/  EXIT ;  /* 0x000000000000794d */ /* 0x000fea0003800000 */
.L_x_2:
[----:B------:R-:W-:-:S00]  /*0550*/  BRA `(.L_x_2) ;  /* 0xfffffffc00fc7947 */ /* 0x000fc0000383ffff */
[----:B------:R-:W-:-:S00]  /*0560*/  NOP ;  /* 0x0000000000007918 */ /* 0x000fc00000000000 */
        /* <DEDUP_REMOVED lines=9> */
.L_x_3:


//--------------------- .nv.shared.reserved.0     --------------------------
	.section	.nv.shared.reserved.0,"aw",@nobits
	.weak		__nv_reservedSMEM_offset_0_alias
	.size		__nv_reservedSMEM_offset_0_alias, 0, 64
	.other		__nv_reservedSMEM_offset_0_alias,@"STO_CUDA_RESERVED_SHARED STV_DEFAULT"
__nv_reservedSMEM_offset_0_alias:
	.zero		0
	.zero		64


//--------------------- .nv.constant0.default_function_kernel --------------------------
	.section	.nv.constant0.default_function_kernel,"a",@progbits
	.sectionflags	@""
	.align	4
.nv.constant0.default_function_kernel:
	.zero		912


//--------------------- SYMBOLS --------------------------

	.type		.nv.reservedSmem.offset0,@object
	.size		.nv.reservedSmem.offset0,0x4
